//
// Generated by NVIDIA NVVM Compiler
//
// Compiler Build ID: CL-36424714
// Cuda compilation tools, release 13.0, V13.0.88
// Based on NVVM 20.0.0
//

.version 9.0
.target sm_100
.address_size 64

	// .globl	_Z9run__halfP6__half

.visible .entry _Z9run__halfP6__half(
	.param .u64 .ptr .align 1 _Z9run__halfP6__half_param_0
)
{
	.reg .pred 	%p<3>;
	.reg .b16 	%rs<23>;
	.reg .b32 	%f<14>;
	.reg .b64 	%rd<3>;

	ld.param.u64 	%rd1, [_Z9run__halfP6__half_param_0];
	mov.b16 	%rs6, 2;
	// begin inline asm
	cvt.rn.f16.s16 %rs5, %rs6;
	// end inline asm
	mov.b16 	%rs8, 3;
	// begin inline asm
	cvt.rn.f16.s16 %rs7, %rs8;
	// end inline asm
	// begin inline asm
	{  cvt.f32.f16 %f5, %rs5;}

	// end inline asm
	// begin inline asm
	{  cvt.f32.f16 %f6, %rs7;}

	// end inline asm
	// begin inline asm
	{rcp.approx.ftz.f32 %f7, %f6;
}
	// end inline asm
	mul.f32 	%f9, %f5, %f7;
	// begin inline asm
	{  cvt.rn.f16.f32 %rs22, %f9;}

	// end inline asm
	// begin inline asm
	{abs.f16 %rs12,%rs22;
}
	// end inline asm
	mov.b16 	%rs16, 143;
	// begin inline asm
	{ .reg .pred __$temp3;
  setp.lt.f16  __$temp3, %rs12, %rs16;
  selp.u16 %rs14, 1, 0, __$temp3;}
	// end inline asm
	setp.eq.s16 	%p1, %rs14, 0;
	@%p1 bra 	$L__BB0_3;
	mov.f32 	%f10, 0f00000000;
	// begin inline asm
	{  cvt.rn.f16.f32 %rs17, %f10;}

	// end inline asm
	// begin inline asm
	{ .reg .pred __$temp3;
  setp.lt.f16  __$temp3, %rs17, %rs12;
  selp.u16 %rs18, 1, 0, __$temp3;}
	// end inline asm
	setp.eq.s16 	%p2, %rs18, 0;
	@%p2 bra 	$L__BB0_3;
	neg.f32 	%f12, %f6;
	fma.rn.f32 	%f13, %f12, %f9, %f5;
	fma.rn.f32 	%f11, %f7, %f13, %f9;
	// begin inline asm
	{  cvt.rn.f16.f32 %rs22, %f11;}

	// end inline asm
$L__BB0_3:
	cvta.to.global.u64 	%rd2, %rd1;
	st.global.u16 	[%rd2], %rs22;
	ret;

}
	// .globl	_Z10run__floatPf
.visible .entry _Z10run__floatPf(
	.param .u64 .ptr .align 1 _Z10run__floatPf_param_0
)
{
	.reg .b32 	%r<2>;
	.reg .b64 	%rd<3>;

	ld.param.u64 	%rd1, [_Z10run__floatPf_param_0];
	cvta.to.global.u64 	%rd2, %rd1;
	mov.b32 	%r1, 1059760811;
	st.global.u32 	[%rd2], %r1;
	ret;

}


// ===== COMPILED SASS (sm_100) =====

	.target	sm_100

	.elftype	@"ET_EXEC"


//--------------------- .note.nv.tkinfo           --------------------------
	.section	.note.nv.tkinfo,"",@"SHT_NOTE"
	.sectionflags	@"SHF_NOTE_NV_TKINFO"
	.tkinfo
        /*0018*/ 	.word	0x00000002
        /*0030*/ 	.string	""
        /*0030*/ 	.string	"ptxas"
        /*0030*/ 	.string	"Cuda compilation tools, release 13.0, V13.0.88"
        /*0030*/ 	.string	"Build cuda_13.0.r13.0/compiler.36424714_0"
        /*0030*/ 	.string	"-arch sm_100 -m 64 "



//--------------------- .note.nv.cuinfo           --------------------------
	.section	.note.nv.cuinfo,"",@"SHT_NOTE"
	.sectionflags	@"SHF_NOTE_NV_CUINFO"
        /*0018*/ 	.short	0x0002
        /*001a*/ 	.short	0x0064
        /*001c*/ 	.short	0x0082
	.zero		2


//--------------------- .nv.info                  --------------------------
	.section	.nv.info,"",@"SHT_CUDA_INFO"
	.align	4


	//----- nvinfo : EIATTR_REGCOUNT
	.align		4
        /*0000*/ 	.byte	0x04, 0x2f
        /*0002*/ 	.short	(.L_1 - .L_0)
	.align		4
.L_0:
        /*0004*/ 	.word	index@(_Z9run__halfP6__half)
        /*0008*/ 	.word	0x0000000a


	//----- nvinfo : EIATTR_FRAME_SIZE
	.align		4
.L_1:
        /*000c*/ 	.byte	0x04, 0x11
        /*000e*/ 	.short	(.L_3 - .L_2)
	.align		4
.L_2:
        /*0010*/ 	.word	index@(_Z9run__halfP6__half)
        /*0014*/ 	.word	0x00000000


	//----- nvinfo : EIATTR_REGCOUNT
	.align		4
.L_3:
        /*0018*/ 	.byte	0x04, 0x2f
        /*001a*/ 	.short	(.L_5 - .L_4)
	.align		4
.L_4:
        /*001c*/ 	.word	index@(_Z10run__floatPf)
        /*0020*/ 	.word	0x00000008


	//----- nvinfo : EIATTR_FRAME_SIZE
	.align		4
.L_5:
        /*0024*/ 	.byte	0x04, 0x11
        /*0026*/ 	.short	(.L_7 - .L_6)
	.align		4
.L_6:
        /*0028*/ 	.word	index@(_Z10run__floatPf)
        /*002c*/ 	.word	0x00000000


	//----- nvinfo : EIATTR_MIN_STACK_SIZE
	.align		4
.L_7:
        /*0030*/ 	.byte	0x04, 0x12
        /*0032*/ 	.short	(.L_9 - .L_8)
	.align		4
.L_8:
        /*0034*/ 	.word	index@(_Z10run__floatPf)
        /*0038*/ 	.word	0x00000000


	//----- nvinfo : EIATTR_MIN_STACK_SIZE
	.align		4
.L_9:
        /*003c*/ 	.byte	0x04, 0x12
        /*003e*/ 	.short	(.L_11 - .L_10)
	.align		4
.L_10:
        /*0040*/ 	.word	index@(_Z9run__halfP6__half)
        /*0044*/ 	.word	0x00000000
.L_11:


//--------------------- .nv.compat                --------------------------
	.section	.nv.compat,"",@"SHT_CUDA_COMPAT_INFO"
	.align	4
        /*0000*/ 	.byte	0x02, 0x09, 0x00, 0x00, 0x02, 0x02, 0x01, 0x00, 0x02, 0x05, 0x05, 0x00, 0x03, 0x07, 0x01, 0x01
        /*0010*/ 	.byte	0x02, 0x03, 0x00, 0x00, 0x02, 0x06, 0x01, 0x00, 0x04, 0x0b, 0x08, 0x00, 0x09, 0x00, 0x00, 0x00
        /*0020*/ 	.byte	0x00, 0x00, 0x00, 0x00


//--------------------- .nv.info._Z10run__floatPf --------------------------
	.section	.nv.info._Z10run__floatPf,"",@"SHT_CUDA_INFO"
	.sectionflags	@""
	.align	4


	//----- nvinfo : EIATTR_CUDA_API_VERSION
	.align		4
        /*0000*/ 	.byte	0x04, 0x37
        /*0002*/ 	.short	(.L_13 - .L_12)
.L_12:
        /*0004*/ 	.word	0x00000082


	//----- nvinfo : EIATTR_KPARAM_INFO
	.align		4
.L_13:
        /*0008*/ 	.byte	0x04, 0x17
        /*000a*/ 	.short	(.L_15 - .L_14)
.L_14:
        /*000c*/ 	.word	0x00000000
        /*0010*/ 	.short	0x0000
        /*0012*/ 	.short	0x0000
        /*0014*/ 	.byte	0x00, 0xf5, 0x21, 0x00


	//----- nvinfo : EIATTR_SPARSE_MMA_MASK
	.align		4
.L_15:
        /*0018*/ 	.byte	0x03, 0x50
        /*001a*/ 	.short	0x0000


	//----- nvinfo : EIATTR_MAXREG_COUNT
	.align		4
        /*001c*/ 	.byte	0x03, 0x1b
        /*001e*/ 	.short	0x00ff


	//----- nvinfo : EIATTR_MERCURY_ISA_VERSION
	.align		4
        /*0020*/ 	.byte	0x03, 0x5f
        /*0022*/ 	.short	0x0101


	//----- nvinfo : EIATTR_VRC_CTA_INIT_COUNT
	.align		4
        /*0024*/ 	.byte	0x02, 0x4a
	.zero		1
	.zero		1


	//----- nvinfo : EIATTR_EXIT_INSTR_OFFSETS
	.align		4
        /*0028*/ 	.byte	0x04, 0x1c
        /*002a*/ 	.short	(.L_17 - .L_16)


	//   ....[0]....
.L_16:
        /*002c*/ 	.word	0x00000050


	//----- nvinfo : EIATTR_CBANK_PARAM_SIZE
	.align		4
.L_17:
        /*0030*/ 	.byte	0x03, 0x19
        /*0032*/ 	.short	0x0008


	//----- nvinfo : EIATTR_PARAM_CBANK
	.align		4
        /*0034*/ 	.byte	0x04, 0x0a
        /*0036*/ 	.short	(.L_19 - .L_18)
	.align		4
.L_18:
        /*0038*/ 	.word	index@(.nv.constant0._Z10run__floatPf)
        /*003c*/ 	.short	0x0380
        /*003e*/ 	.short	0x0008


	//----- nvinfo : EIATTR_SW_WAR
	.align		4
.L_19:
        /*0040*/ 	.byte	0x04, 0x36
        /*0042*/ 	.short	(.L_21 - .L_20)
.L_20:
        /*0044*/ 	.word	0x00000008
.L_21:


//--------------------- .nv.info._Z9run__halfP6__half --------------------------
	.section	.nv.info._Z9run__halfP6__half,"",@"SHT_CUDA_INFO"
	.sectionflags	@""
	.align	4


	//----- nvinfo : EIATTR_CUDA_API_VERSION
	.align		4
        /*0000*/ 	.byte	0x04, 0x37
        /*0002*/ 	.short	(.L_23 - .L_22)
.L_22:
        /*0004*/ 	.word	0x00000082


	//----- nvinfo : EIATTR_KPARAM_INFO
	.align		4
.L_23:
        /*0008*/ 	.byte	0x04, 0x17
        /*000a*/ 	.short	(.L_25 - .L_24)
.L_24:
        /*000c*/ 	.word	0x00000000
        /*0010*/ 	.short	0x0000
        /*0012*/ 	.short	0x0000
        /*0014*/ 	.byte	0x00, 0xf5, 0x21, 0x00


	//----- nvinfo : EIATTR_SPARSE_MMA_MASK
	.align		4
.L_25:
        /*0018*/ 	.byte	0x03, 0x50
        /*001a*/ 	.short	0x0000


	//----- nvinfo : EIATTR_MAXREG_COUNT
	.align		4
        /*001c*/ 	.byte	0x03, 0x1b
        /*001e*/ 	.short	0x00ff


	//----- nvinfo : EIATTR_MERCURY_ISA_VERSION
	.align		4
        /*0020*/ 	.byte	0x03, 0x5f
        /*0022*/ 	.short	0x0101


	//----- nvinfo : EIATTR_VRC_CTA_INIT_COUNT
	.align		4
        /*0024*/ 	.byte	0x02, 0x4a
	.zero		1
	.zero		1


	//----- nvinfo : EIATTR_EXIT_INSTR_OFFSETS
	.align		4
        /*0028*/ 	.byte	0x04, 0x1c
        /*002a*/ 	.short	(.L_27 - .L_26)


	//   ....[0]....
.L_26:
        /*002c*/ 	.word	0x00000110


	//----- nvinfo : EIATTR_CBANK_PARAM_SIZE
	.align		4
.L_27:
        /*0030*/ 	.byte	0x03, 0x19
        /*0032*/ 	.short	0x0008


	//----- nvinfo : EIATTR_PARAM_CBANK
	.align		4
        /*0034*/ 	.byte	0x04, 0x0a
        /*0036*/ 	.short	(.L_29 - .L_28)
	.align		4
.L_28:
        /*0038*/ 	.word	index@(.nv.constant0._Z9run__halfP6__half)
        /*003c*/ 	.short	0x0380
        /*003e*/ 	.short	0x0008


	//----- nvinfo : EIATTR_SW_WAR
	.align		4
.L_29:
        /*0040*/ 	.byte	0x04, 0x36
        /*0042*/ 	.short	(.L_31 - .L_30)
.L_30:
        /*0044*/ 	.word	0x00000008
.L_31:


//--------------------- .nv.callgraph             --------------------------
	.section	.nv.callgraph,"",@"SHT_CUDA_CALLGRAPH"
	.align	4
	.sectionentsize	8
	.align		4
        /*0000*/ 	.word	0x00000000
	.align		4
        /*0004*/ 	.word	0xffffffff
	.align		4
        /*0008*/ 	.word	0x00000000
	.align		4
        /*000c*/ 	.word	0xfffffffe
	.align		4
        /*0010*/ 	.word	0x00000000
	.align		4
        /*0014*/ 	.word	0xfffffffd
	.align		4
        /*0018*/ 	.word	0x00000000
	.align		4
        /*001c*/ 	.word	0xfffffffc


//--------------------- .text._Z10run__floatPf    --------------------------
	.section	.text._Z10run__floatPf,"ax",@progbits
	.align	128
        .global         _Z10run__floatPf
        .type           _Z10run__floatPf,@function
        .size           _Z10run__floatPf,(.L_x_2 - _Z10run__floatPf)
        .other          _Z10run__floatPf,@"STO_CUDA_ENTRY STV_DEFAULT"
_Z10run__floatPf:
.text._Z10run__floatPf:
[----:B------:R-:W-:Y:S08]  /*0000*/  LDC R1, c[0x0][0x37c] ;  /* 0x0000df00ff017b82 */ /* 0x000ff00000000800 */
[----:B------:R-:W0:Y:S01]  /*0010*/  LDC.64 R2, c[0x0][0x380] ;  /* 0x0000e000ff027b82 */ /* 0x000e220000000a00 */
[----:B------:R-:W0:Y:S01]  /*0020*/  LDCU.64 UR4, c[0x0][0x358] ;  /* 0x00006b00ff0477ac */ /* 0x000e220008000a00 */
[----:B------:R-:W-:-:S05]  /*0030*/  HFMA2 R5, -RZ, RZ, 1.791015625, -0.052093505859375 ;  /* 0x3f2aaaabff057431 */ /* 0x000fca00000001ff */
[----:B0-----:R-:W-:Y:S01]  /*0040*/  STG.E desc[UR4][R2.64], R5 ;  /* 0x0000000502007986 */ /* 0x001fe2000c101904 */
[----:B------:R-:W-:Y:S05]  /*0050*/  EXIT ;  /* 0x000000000000794d */ /* 0x000fea0003800000 */
.L_x_0:
[----:B------:R-:W-:-:S00]  /*0060*/  BRA `(.L_x_0) ;  /* 0xfffffffc00fc7947 */ /* 0x000fc0000383ffff */
[----:B------:R-:W-:-:S00]  /*0070*/  NOP ;  /* 0x0000000000007918 */ /* 0x000fc00000000000 */
        /* <DEDUP_REMOVED lines=8> */
.L_x_2:


//--------------------- .text._Z9run__halfP6__half --------------------------
	.section	.text._Z9run__halfP6__half,"ax",@progbits
	.align	128
        .global         _Z9run__halfP6__half
        .type           _Z9run__halfP6__half,@function
        .size           _Z9run__halfP6__half,(.L_x_3 - _Z9run__halfP6__half)
        .other          _Z9run__halfP6__half,@"STO_CUDA_ENTRY STV_DEFAULT"
_Z9run__halfP6__half:
.text._Z9run__halfP6__half:
[----:B------:R-:W-:Y:S01]  /*0000*/  LDC R1, c[0x0][0x37c] ;  /* 0x0000df00ff017b82 */ /* 0x000fe20000000800 */
[----:B------:R-:W0:Y:S01]  /*0010*/  I2F.F16 R2, 0x3 ;  /* 0x0000000300027906 */ /* 0x000e220000200c00 */
[----:B------:R-:W1:Y:S07]  /*0020*/  LDCU.64 UR4, c[0x0][0x358] ;  /* 0x00006b00ff0477ac */ /* 0x000e6e0008000a00 */
[----:B------:R-:W2:Y:S01]  /*0030*/  I2F.F16 R0, 0x2 ;  /* 0x0000000200007906 */ /* 0x000ea20000200c00 */
[----:B0-----:R-:W-:-:S02]  /*0040*/  HADD2.F32 R5, -RZ, R2.H0_H0 ;  /* 0x20000002ff057230 */ /* 0x001fc40000004100 */
[----:B------:R-:W1:Y:S05]  /*0050*/  LDC.64 R2, c[0x0][0x380] ;  /* 0x0000e000ff027b82 */ /* 0x000e6a0000000a00 */
[----:B------:R-:W0:Y:S01]  /*0060*/  MUFU.RCP R7, R5 ;  /* 0x0000000500077308 */ /* 0x000e220000001000 */
[----:B--2---:R-:W-:-:S05]  /*0070*/  HADD2.F32 R0, -RZ, R0.H0_H0 ;  /* 0x20000000ff007230 */ /* 0x004fca0000004100 */
[----:B0-----:R-:W-:-:S05]  /*0080*/  FMUL R4, R0, R7 ;  /* 0x0000000700047220 */ /* 0x001fca0000400000 */
[----:B------:R-:W-:-:S05]  /*0090*/  F2FP.F16.F32.PACK_AB R6, RZ, R4 ;  /* 0x00000004ff06723e */ /* 0x000fca00000000ff */
[C---:B------:R-:W-:Y:S02]  /*00a0*/  HSETP2.GEU.AND P1, PT, |R6|.reuse.H0_H0, 8.523464202880859375e-06, 8.523464202880859375e-06, PT ;  /* 0x008f008f06007434 */ /* 0x040fe40003f2ea00 */
[----:B------:R-:W-:-:S05]  /*00b0*/  HSETP2.GT.AND P0, PT, |R6|.H0_H0, RZ.H0_H0, PT ;  /* 0x200000ff06007234 */ /* 0x000fca0003f04a00 */
[----:B------:R-:W-:-:S13]  /*00c0*/  PLOP3.LUT P0, PT, P1, P0, PT, 0xf2, 0x2f ;  /* 0x00000000002f781c */ /* 0x000fda0000f01e72 */
[----:B------:R-:W-:-:S04]  /*00d0*/  @!P0 FFMA R0, -R5, R4, R0 ;  /* 0x0000000405008223 */ /* 0x000fc80000000100 */
[----:B------:R-:W-:-:S05]  /*00e0*/  @!P0 FFMA R0, R7, R0, R4 ;  /* 0x0000000007008223 */ /* 0x000fca0000000004 */
[----:B------:R-:W-:-:S05]  /*00f0*/  @!P0 F2FP.F16.F32.PACK_AB R6, RZ, R0 ;  /* 0x00000000ff06823e */ /* 0x000fca00000000ff */
[----:B-1----:R-:W-:Y:S01]  /*0100*/  STG.E.U16 desc[UR4][R2.64], R6 ;  /* 0x0000000602007986 */ /* 0x002fe2000c101504 */
[----:B------:R-:W-:Y:S05]  /*0110*/  EXIT ;  /* 0x000000000000794d */ /* 0x000fea0003800000 */
.L_x_1:
        /* <DEDUP_REMOVED lines=14> */
.L_x_3:


//--------------------- .nv.shared.reserved.0     --------------------------
	.section	.nv.shared.reserved.0,"aw",@nobits
	.weak		__nv_reservedSMEM_offset_0_alias
	.size		__nv_reservedSMEM_offset_0_alias, 0, 64
	.other		__nv_reservedSMEM_offset_0_alias,@"STO_CUDA_RESERVED_SHARED STV_DEFAULT"
__nv_reservedSMEM_offset_0_alias:
	.zero		0
	.zero		64


//--------------------- .nv.constant0._Z10run__floatPf --------------------------
	.section	.nv.constant0._Z10run__floatPf,"a",@progbits
	.sectionflags	@""
	.align	4
.nv.constant0._Z10run__floatPf:
	.zero		904


//--------------------- .nv.constant0._Z9run__halfP6__half --------------------------
	.section	.nv.constant0._Z9run__halfP6__half,"a",@progbits
	.sectionflags	@""
	.align	4
.nv.constant0._Z9run__halfP6__half:
	.zero		904


//--------------------- SYMBOLS --------------------------

	.type		.nv.reservedSmem.offset0,@object
	.size		.nv.reservedSmem.offset0,0x4
